//
// Generated by NVIDIA NVVM Compiler
//
// Compiler Build ID: CL-36424714
// Cuda compilation tools, release 13.0, V13.0.88
// Based on NVVM 20.0.0
//

.version 9.0
.target sm_100
.address_size 64

	// .globl	_Z17sum_reduce_kernelPKfPfi
.extern .func __assertfail
(
	.param .b64 __assertfail_param_0,
	.param .b64 __assertfail_param_1,
	.param .b32 __assertfail_param_2,
	.param .b64 __assertfail_param_3,
	.param .b64 __assertfail_param_4
)
;
.global .align 1 .b8 __unnamed_1[52] = {118, 111, 105, 100, 32, 115, 117, 109, 95, 114, 101, 100, 117, 99, 101, 95, 107, 101, 114, 110, 101, 108, 40, 99, 111, 110, 115, 116, 32, 102, 108, 111, 97, 116, 32, 42, 44, 32, 102, 108, 111, 97, 116, 32, 42, 44, 32, 105, 110, 116, 41};
// _ZZ17sum_reduce_kernelPKfPfiE7warpSum has been demoted
.global .align 1 .b8 $str[37] = {40, 118, 97, 108, 105, 100, 95, 119, 97, 114, 112, 115, 32, 38, 32, 118, 97, 108, 105, 100, 95, 119, 97, 114, 112, 115, 32, 45, 32, 49, 41, 32, 61, 61, 32, 48};
.global .align 1 .b8 $str$1[27] = {47, 116, 109, 112, 47, 115, 97, 115, 115, 95, 99, 117, 95, 109, 100, 119, 98, 116, 105, 55, 122, 47, 107, 46, 99, 117};

.visible .entry _Z17sum_reduce_kernelPKfPfi(
	.param .u64 .ptr .align 1 _Z17sum_reduce_kernelPKfPfi_param_0,
	.param .u64 .ptr .align 1 _Z17sum_reduce_kernelPKfPfi_param_1,
	.param .u32 _Z17sum_reduce_kernelPKfPfi_param_2
)
{
	.reg .pred 	%p<27>;
	.reg .b32 	%r<37>;
	.reg .b32 	%f<50>;
	.reg .b64 	%rd<13>;
	// demoted variable
	.shared .align 4 .b8 _ZZ17sum_reduce_kernelPKfPfiE7warpSum[128];
	ld.param.u64 	%rd1, [_Z17sum_reduce_kernelPKfPfi_param_0];
	ld.param.u64 	%rd2, [_Z17sum_reduce_kernelPKfPfi_param_1];
	ld.param.u32 	%r6, [_Z17sum_reduce_kernelPKfPfi_param_2];
	mov.u32 	%r7, %ctaid.x;
	mov.u32 	%r1, %ntid.x;
	mov.u32 	%r2, %tid.x;
	mad.lo.s32 	%r3, %r7, %r1, %r2;
	setp.ge.s32 	%p1, %r3, %r6;
	mov.f32 	%f2, 0f00000000;
	@%p1 bra 	$L__BB0_2;
	cvta.to.global.u64 	%rd3, %rd1;
	mul.wide.s32 	%rd4, %r3, 4;
	add.s64 	%rd5, %rd3, %rd4;
	ld.global.f32 	%f2, [%rd5];
$L__BB0_2:
	add.s32 	%r8, %r1, 31;
	shr.u32 	%r4, %r8, 5;
	add.s32 	%r9, %r4, -1;
	and.b32  	%r10, %r4, %r9;
	setp.eq.s32 	%p2, %r10, 0;
	@%p2 bra 	$L__BB0_4;
	mov.u64 	%rd6, $str;
	cvta.global.u64 	%rd7, %rd6;
	mov.u64 	%rd8, $str$1;
	cvta.global.u64 	%rd9, %rd8;
	mov.u64 	%rd10, __unnamed_1;
	cvta.global.u64 	%rd11, %rd10;
	{ // callseq 0, 0
	.param .b64 param0;
	st.param.b64 	[param0], %rd7;
	.param .b64 param1;
	st.param.b64 	[param1], %rd9;
	.param .b32 param2;
	st.param.b32 	[param2], 30;
	.param .b64 param3;
	st.param.b64 	[param3], %rd11;
	.param .b64 param4;
	st.param.b64 	[param4], 1;
	call.uni 
	__assertfail, 
	(
	param0, 
	param1, 
	param2, 
	param3, 
	param4
	);
	} // callseq 0
$L__BB0_4:
	and.b32  	%r5, %r2, 31;
	setp.lt.u32 	%p3, %r1, 32;
	@%p3 bra 	$L__BB0_6;
	mov.b32 	%r11, %f2;
	shfl.sync.down.b32	%r12|%p8, %r11, 16, 31, -1;
	mov.b32 	%f26, %r12;
	add.f32 	%f2, %f2, %f26;
	bra.uni 	$L__BB0_7;
$L__BB0_6:
	setp.lt.u32 	%p4, %r1, 16;
	@%p4 bra 	$L__BB0_8;
$L__BB0_7:
	mov.b32 	%r13, %f2;
	shfl.sync.down.b32	%r14|%p9, %r13, 8, 31, -1;
	mov.b32 	%f27, %r14;
	add.f32 	%f2, %f2, %f27;
	bra.uni 	$L__BB0_9;
$L__BB0_8:
	setp.lt.u32 	%p5, %r1, 8;
	@%p5 bra 	$L__BB0_10;
$L__BB0_9:
	mov.b32 	%r15, %f2;
	shfl.sync.down.b32	%r16|%p10, %r15, 4, 31, -1;
	mov.b32 	%f28, %r16;
	add.f32 	%f2, %f2, %f28;
	bra.uni 	$L__BB0_11;
$L__BB0_10:
	setp.lt.u32 	%p6, %r1, 4;
	@%p6 bra 	$L__BB0_12;
$L__BB0_11:
	mov.b32 	%r17, %f2;
	shfl.sync.down.b32	%r18|%p11, %r17, 2, 31, -1;
	mov.b32 	%f29, %r18;
	add.f32 	%f2, %f2, %f29;
	bra.uni 	$L__BB0_13;
$L__BB0_12:
	setp.lt.u32 	%p7, %r1, 2;
	@%p7 bra 	$L__BB0_14;
$L__BB0_13:
	mov.b32 	%r19, %f2;
	shfl.sync.down.b32	%r20|%p12, %r19, 1, 31, -1;
	mov.b32 	%f30, %r20;
	add.f32 	%f2, %f2, %f30;
$L__BB0_14:
	setp.ne.s32 	%p13, %r5, 0;
	@%p13 bra 	$L__BB0_16;
	shr.u32 	%r21, %r2, 3;
	mov.u32 	%r22, _ZZ17sum_reduce_kernelPKfPfiE7warpSum;
	add.s32 	%r23, %r22, %r21;
	st.shared.f32 	[%r23], %f2;
$L__BB0_16:
	bar.sync 	0;
	setp.ge.u32 	%p14, %r2, %r4;
	@%p14 bra 	$L__BB0_18;
	shl.b32 	%r24, %r5, 2;
	mov.u32 	%r25, _ZZ17sum_reduce_kernelPKfPfiE7warpSum;
	add.s32 	%r26, %r25, %r24;
	ld.shared.f32 	%f14, [%r26];
	bra.uni 	$L__BB0_19;
$L__BB0_18:
	setp.gt.u32 	%p15, %r2, 31;
	mov.f32 	%f14, 0f00000000;
	@%p15 bra 	$L__BB0_31;
$L__BB0_19:
	setp.lt.u32 	%p16, %r1, 993;
	@%p16 bra 	$L__BB0_21;
	mov.b32 	%r27, %f14;
	shfl.sync.down.b32	%r28|%p21, %r27, 16, 31, -1;
	mov.b32 	%f32, %r28;
	add.f32 	%f14, %f14, %f32;
	bra.uni 	$L__BB0_22;
$L__BB0_21:
	setp.lt.u32 	%p17, %r1, 481;
	@%p17 bra 	$L__BB0_23;
$L__BB0_22:
	mov.b32 	%r29, %f14;
	shfl.sync.down.b32	%r30|%p22, %r29, 8, 31, -1;
	mov.b32 	%f33, %r30;
	add.f32 	%f14, %f14, %f33;
	bra.uni 	$L__BB0_24;
$L__BB0_23:
	setp.lt.u32 	%p18, %r1, 225;
	@%p18 bra 	$L__BB0_25;
$L__BB0_24:
	mov.b32 	%r31, %f14;
	shfl.sync.down.b32	%r32|%p23, %r31, 4, 31, -1;
	mov.b32 	%f34, %r32;
	add.f32 	%f14, %f14, %f34;
	bra.uni 	$L__BB0_26;
$L__BB0_25:
	setp.lt.u32 	%p19, %r1, 97;
	@%p19 bra 	$L__BB0_27;
$L__BB0_26:
	mov.b32 	%r33, %f14;
	shfl.sync.down.b32	%r34|%p24, %r33, 2, 31, -1;
	mov.b32 	%f35, %r34;
	add.f32 	%f14, %f14, %f35;
	bra.uni 	$L__BB0_28;
$L__BB0_27:
	setp.lt.u32 	%p20, %r1, 33;
	@%p20 bra 	$L__BB0_29;
$L__BB0_28:
	mov.b32 	%r35, %f14;
	shfl.sync.down.b32	%r36|%p25, %r35, 1, 31, -1;
	mov.b32 	%f36, %r36;
	add.f32 	%f14, %f14, %f36;
$L__BB0_29:
	setp.ne.s32 	%p26, %r2, 0;
	@%p26 bra 	$L__BB0_31;
	cvta.to.global.u64 	%rd12, %rd2;
	atom.global.add.f32 	%f37, [%rd12], %f14;
$L__BB0_31:
	ret;

}


// ===== COMPILED SASS (sm_100) =====

	.target	sm_100

	.elftype	@"ET_EXEC"


//--------------------- .note.nv.tkinfo           --------------------------
	.section	.note.nv.tkinfo,"",@"SHT_NOTE"
	.sectionflags	@"SHF_NOTE_NV_TKINFO"
	.tkinfo
        /*0018*/ 	.word	0x00000002
        /*0030*/ 	.string	""
        /*0030*/ 	.string	"ptxas"
        /*0030*/ 	.string	"Cuda compilation tools, release 13.0, V13.0.88"
        /*0030*/ 	.string	"Build cuda_13.0.r13.0/compiler.36424714_0"
        /*0030*/ 	.string	"-arch sm_100 -m 64 "



//--------------------- .note.nv.cuinfo           --------------------------
	.section	.note.nv.cuinfo,"",@"SHT_NOTE"
	.sectionflags	@"SHF_NOTE_NV_CUINFO"
        /*0018*/ 	.short	0x0002
        /*001a*/ 	.short	0x0064
        /*001c*/ 	.short	0x0082
	.zero		2


//--------------------- .nv.info                  --------------------------
	.section	.nv.info,"",@"SHT_CUDA_INFO"
	.align	4


	//----- nvinfo : EIATTR_REGCOUNT
	.align		4
        /*0000*/ 	.byte	0x04, 0x2f
        /*0002*/ 	.short	(.L_4 - .L_3)
	.align		4
.L_3:
        /*0004*/ 	.word	index@(_Z17sum_reduce_kernelPKfPfi)
        /*0008*/ 	.word	0x00000018


	//----- nvinfo : EIATTR_FRAME_SIZE
	.align		4
.L_4:
        /*000c*/ 	.byte	0x04, 0x11
        /*000e*/ 	.short	(.L_6 - .L_5)
	.align		4
.L_5:
        /*0010*/ 	.word	index@(_Z17sum_reduce_kernelPKfPfi)
        /*0014*/ 	.word	0x00000000


	//----- nvinfo : EIATTR_MIN_STACK_SIZE
	.align		4
.L_6:
        /*0018*/ 	.byte	0x04, 0x12
        /*001a*/ 	.short	(.L_8 - .L_7)
	.align		4
.L_7:
        /*001c*/ 	.word	index@(_Z17sum_reduce_kernelPKfPfi)
        /*0020*/ 	.word	0x00000000
.L_8:


//--------------------- .nv.compat                --------------------------
	.section	.nv.compat,"",@"SHT_CUDA_COMPAT_INFO"
	.align	4
        /*0000*/ 	.byte	0x02, 0x09, 0x00, 0x00, 0x02, 0x02, 0x01, 0x00, 0x02, 0x05, 0x05, 0x00, 0x03, 0x07, 0x01, 0x01
        /*0010*/ 	.byte	0x02, 0x03, 0x00, 0x00, 0x02, 0x06, 0x01, 0x00, 0x04, 0x0b, 0x08, 0x00, 0x09, 0x00, 0x00, 0x00
        /*0020*/ 	.byte	0x00, 0x00, 0x00, 0x00


//--------------------- .nv.info._Z17sum_reduce_kernelPKfPfi --------------------------
	.section	.nv.info._Z17sum_reduce_kernelPKfPfi,"",@"SHT_CUDA_INFO"
	.sectionflags	@""
	.align	4


	//----- nvinfo : EIATTR_CUDA_API_VERSION
	.align		4
        /*0000*/ 	.byte	0x04, 0x37
        /*0002*/ 	.short	(.L_10 - .L_9)
.L_9:
        /*0004*/ 	.word	0x00000082


	//----- nvinfo : EIATTR_KPARAM_INFO
	.align		4
.L_10:
        /*0008*/ 	.byte	0x04, 0x17
        /*000a*/ 	.short	(.L_12 - .L_11)
.L_11:
        /*000c*/ 	.word	0x00000000
        /*0010*/ 	.short	0x0002
        /*0012*/ 	.short	0x0010
        /*0014*/ 	.byte	0x00, 0xf0, 0x11, 0x00


	//----- nvinfo : EIATTR_KPARAM_INFO
	.align		4
.L_12:
        /*0018*/ 	.byte	0x04, 0x17
        /*001a*/ 	.short	(.L_14 - .L_13)
.L_13:
        /*001c*/ 	.word	0x00000000
        /*0020*/ 	.short	0x0001
        /*0022*/ 	.short	0x0008
        /*0024*/ 	.byte	0x00, 0xf5, 0x21, 0x00


	//----- nvinfo : EIATTR_KPARAM_INFO
	.align		4
.L_14:
        /*0028*/ 	.byte	0x04, 0x17
        /*002a*/ 	.short	(.L_16 - .L_15)
.L_15:
        /*002c*/ 	.word	0x00000000
        /*0030*/ 	.short	0x0000
        /*0032*/ 	.short	0x0000
        /*0034*/ 	.byte	0x00, 0xf5, 0x21, 0x00


	//----- nvinfo : EIATTR_SPARSE_MMA_MASK
	.align		4
.L_16:
        /*0038*/ 	.byte	0x03, 0x50
        /*003a*/ 	.short	0x0000


	//----- nvinfo : EIATTR_MAXREG_COUNT
	.align		4
        /*003c*/ 	.byte	0x03, 0x1b
        /*003e*/ 	.short	0x00ff


	//----- nvinfo : EIATTR_NUM_BARRIERS
	.align		4
        /*0040*/ 	.byte	0x02, 0x4c
        /*0042*/ 	.byte	0x01
	.zero		1


	//----- nvinfo : EIATTR_EXTERNS
	.align		4
        /*0044*/ 	.byte	0x04, 0x0f
        /*0046*/ 	.short	(.L_18 - .L_17)


	//   ....[0]....
	.align		4
.L_17:
        /*0048*/ 	.word	index@(__assertfail)


	//----- nvinfo : EIATTR_MERCURY_ISA_VERSION
	.align		4
.L_18:
        /*004c*/ 	.byte	0x03, 0x5f
        /*004e*/ 	.short	0x0101


	//----- nvinfo : EIATTR_COOP_GROUP_MASK_REGIDS
	.align		4
        /*0050*/ 	.byte	0x04, 0x29
        /*0052*/ 	.short	(.L_20 - .L_19)


	//   ....[0]....
.L_19:
        /*0054*/ 	.word	0xffffffff


	//   ....[1]....
        /*0058*/ 	.word	0xffffffff


	//   ....[2]....
        /*005c*/ 	.word	0xffffffff


	//   ....[3]....
        /*0060*/ 	.word	0xffffffff


	//   ....[4]....
        /*0064*/ 	.word	0xffffffff


	//   ....[5]....
        /*0068*/ 	.word	0xffffffff


	//   ....[6]....
        /*006c*/ 	.word	0xffffffff


	//   ....[7]....
        /*0070*/ 	.word	0xffffffff


	//   ....[8]....
        /*0074*/ 	.word	0xffffffff


	//   ....[9]....
        /*0078*/ 	.word	0xffffffff


	//   ....[10]....
        /*007c*/ 	.word	0x0500000f


	//   ....[11]....
        /*0080*/ 	.word	0x0500000f


	//   ....[12]....
        /*0084*/ 	.word	0x0500000f


	//   ....[13]....
        /*0088*/ 	.word	0x0500000f


	//   ....[14]....
        /*008c*/ 	.word	0x0500000f


	//----- nvinfo : EIATTR_COOP_GROUP_INSTR_OFFSETS
	.align		4
.L_20:
        /*0090*/ 	.byte	0x04, 0x28
        /*0092*/ 	.short	(.L_22 - .L_21)


	//   ....[0]....
.L_21:
        /*0094*/ 	.word	0x00000260


	//   ....[1]....
        /*0098*/ 	.word	0x000002d0


	//   ....[2]....
        /*009c*/ 	.word	0x00000340


	//   ....[3]....
        /*00a0*/ 	.word	0x000003b0


	//   ....[4]....
        /*00a4*/ 	.word	0x00000420


	//   ....[5]....
        /*00a8*/ 	.word	0x000005a0


	//   ....[6]....
        /*00ac*/ 	.word	0x000005f0


	//   ....[7]....
        /*00b0*/ 	.word	0x00000640


	//   ....[8]....
        /*00b4*/ 	.word	0x00000690


	//   ....[9]....
        /*00b8*/ 	.word	0x000006e0


	//   ....[10]....
        /*00bc*/ 	.word	0x000007a0


	//   ....[11]....
        /*00c0*/ 	.word	0x00000830


	//   ....[12]....
        /*00c4*/ 	.word	0x000008d0


	//   ....[13]....
        /*00c8*/ 	.word	0x00000970


	//   ....[14]....
        /*00cc*/ 	.word	0x00000a10


	//----- nvinfo : EIATTR_VRC_CTA_INIT_COUNT
	.align		4
.L_22:
        /*00d0*/ 	.byte	0x02, 0x4a
	.zero		1
	.zero		1


	//----- nvinfo : EIATTR_SYSCALL_OFFSETS
	.align		4
        /*00d4*/ 	.byte	0x04, 0x46
        /*00d6*/ 	.short	(.L_24 - .L_23)


	//   ....[0]....
.L_23:
        /*00d8*/ 	.word	0x00000200


	//----- nvinfo : EIATTR_EXIT_INSTR_OFFSETS
	.align		4
.L_24:
        /*00dc*/ 	.byte	0x04, 0x1c
        /*00de*/ 	.short	(.L_26 - .L_25)


	//   ....[0]....
.L_25:
        /*00e0*/ 	.word	0x00000550


	//   ....[1]....
        /*00e4*/ 	.word	0x00000710


	//   ....[2]....
        /*00e8*/ 	.word	0x00000740


	//----- nvinfo : EIATTR_CRS_STACK_SIZE
	.align		4
.L_26:
        /*00ec*/ 	.byte	0x04, 0x1e
        /*00ee*/ 	.short	(.L_28 - .L_27)
.L_27:
        /*00f0*/ 	.word	0x00000000


	//----- nvinfo : EIATTR_CBANK_PARAM_SIZE
	.align		4
.L_28:
        /*00f4*/ 	.byte	0x03, 0x19
        /*00f6*/ 	.short	0x0014


	//----- nvinfo : EIATTR_PARAM_CBANK
	.align		4
        /*00f8*/ 	.byte	0x04, 0x0a
        /*00fa*/ 	.short	(.L_30 - .L_29)
	.align		4
.L_29:
        /*00fc*/ 	.word	index@(.nv.constant0._Z17sum_reduce_kernelPKfPfi)
        /*0100*/ 	.short	0x0380
        /*0102*/ 	.short	0x0014


	//----- nvinfo : EIATTR_SW_WAR
	.align		4
.L_30:
        /*0104*/ 	.byte	0x04, 0x36
        /*0106*/ 	.short	(.L_32 - .L_31)
.L_31:
        /*0108*/ 	.word	0x00000008
.L_32:


//--------------------- .nv.callgraph             --------------------------
	.section	.nv.callgraph,"",@"SHT_CUDA_CALLGRAPH"
	.align	4
	.sectionentsize	8
	.align		4
        /*0000*/ 	.word	0x00000000
	.align		4
        /*0004*/ 	.word	0xffffffff
	.align		4
        /*0008*/ 	.word	index@(_Z17sum_reduce_kernelPKfPfi)
	.align		4
        /*000c*/ 	.word	index@(__assertfail)
	.align		4
        /*0010*/ 	.word	0x00000000
	.align		4
        /*0014*/ 	.word	0xfffffffe
	.align		4
        /*0018*/ 	.word	0x00000000
	.align		4
        /*001c*/ 	.word	0xfffffffd
	.align		4
        /*0020*/ 	.word	0x00000000
	.align		4
        /*0024*/ 	.word	0xfffffffc


//--------------------- .nv.constant4             --------------------------
	.section	.nv.constant4,"a",@progbits
	.align	8
	.align		8
.nv.constant4:
        /*0000*/ 	.dword	__assertfail
	.align		8
        /*0008*/ 	.dword	__unnamed_1
	.align		8
        /*0010*/ 	.dword	$str
	.align		8
        /*0018*/ 	.dword	$str$1


//--------------------- .text._Z17sum_reduce_kernelPKfPfi --------------------------
	.section	.text._Z17sum_reduce_kernelPKfPfi,"ax",@progbits
	.align	128
        .global         _Z17sum_reduce_kernelPKfPfi
        .type           _Z17sum_reduce_kernelPKfPfi,@function
        .size           _Z17sum_reduce_kernelPKfPfi,(.L_x_41 - _Z17sum_reduce_kernelPKfPfi)
        .other          _Z17sum_reduce_kernelPKfPfi,@"STO_CUDA_ENTRY STV_DEFAULT"
_Z17sum_reduce_kernelPKfPfi:
.text._Z17sum_reduce_kernelPKfPfi:
[----:B------:R-:W0:Y:S01]  /*0000*/  LDC R1, c[0x0][0x37c] ;  /* 0x0000df00ff017b82 */ /* 0x000e220000000800 */
[----:B------:R-:W1:Y:S07]  /*0010*/  S2R R19, SR_TID.X ;  /* 0x0000000000137919 */ /* 0x000e6e0000002100 */
[----:B------:R-:W1:Y:S01]  /*0020*/  S2UR UR4, SR_CTAID.X ;  /* 0x00000000000479c3 */ /* 0x000e620000002500 */
[----:B------:R-:W2:Y:S01]  /*0030*/  LDCU UR5, c[0x0][0x390] ;  /* 0x00007200ff0577ac */ /* 0x000ea20008000800 */
[----:B------:R-:W-:Y:S01]  /*0040*/  IMAD.MOV.U32 R16, RZ, RZ, RZ ;  /* 0x000000ffff107224 */ /* 0x000fe200078e00ff */
[----:B------:R-:W3:Y:S05]  /*0050*/  LDCU.64 UR36, c[0x0][0x358] ;  /* 0x00006b00ff2477ac */ /* 0x000eea0008000a00 */
[----:B------:R-:W1:Y:S02]  /*0060*/  LDC R18, c[0x0][0x360] ;  /* 0x0000d800ff127b82 */ /* 0x000e640000000800 */
[----:B-1----:R-:W-:-:S05]  /*0070*/  IMAD R5, R18, UR4, R19 ;  /* 0x0000000412057c24 */ /* 0x002fca000f8e0213 */
[----:B--2---:R-:W-:-:S13]  /*0080*/  ISETP.GE.AND P0, PT, R5, UR5, PT ;  /* 0x0000000505007c0c */ /* 0x004fda000bf06270 */
[----:B------:R-:W1:Y:S01]  /*0090*/  @!P0 LDC.64 R2, c[0x0][0x380] ;  /* 0x0000e000ff028b82 */ /* 0x000e620000000a00 */
[----:B------:R-:W-:-:S05]  /*00a0*/  VIADD R17, R18, 0x1f ;  /* 0x0000001f12117836 */ /* 0x000fca0000000000 */
[----:B------:R-:W-:-:S04]  /*00b0*/  SHF.R.U32.HI R17, RZ, 0x5, R17 ;  /* 0x00000005ff117819 */ /* 0x000fc80000011611 */
[----:B------:R-:W-:Y:S01]  /*00c0*/  IADD3 R0, PT, PT, R17, -0x1, RZ ;  /* 0xffffffff11007810 */ /* 0x000fe20007ffe0ff */
[----:B-1----:R-:W-:-:S05]  /*00d0*/  @!P0 IMAD.WIDE R2, R5, 0x4, R2 ;  /* 0x0000000405028825 */ /* 0x002fca00078e0202 */
[----:B---3--:R1:W5:Y:S01]  /*00e0*/  @!P0 LDG.E R16, desc[UR36][R2.64] ;  /* 0x0000002402108981 */ /* 0x008362000c1e1900 */
[----:B------:R-:W-:-:S13]  /*00f0*/  LOP3.LUT P0, RZ, R17, R0, RZ, 0xc0, !PT ;  /* 0x0000000011ff7212 */ /* 0x000fda000780c0ff */
[----:B01----:R-:W-:Y:S05]  /*0100*/  @!P0 BRA `(.L_x_0) ;  /* 0x0000000000408947 */ /* 0x003fea0003800000 */
[----:B------:R-:W-:Y:S01]  /*0110*/  MOV R2, 0x0 ;  /* 0x0000000000027802 */ /* 0x000fe20000000f00 */
[----:B------:R-:W0:Y:S01]  /*0120*/  LDCU.64 UR4, c[0x4][0x10] ;  /* 0x01000200ff0477ac */ /* 0x000e220008000a00 */
[----:B------:R-:W-:Y:S02]  /*0130*/  HFMA2 R13, -RZ, RZ, 0, 0 ;  /* 0x00000000ff0d7431 */ /* 0x000fe400000001ff */
[----:B------:R-:W-:Y:S01]  /*0140*/  IMAD.MOV.U32 R8, RZ, RZ, 0x1e ;  /* 0x0000001eff087424 */ /* 0x000fe200078e00ff */
[----:B------:R-:W1:Y:S01]  /*0150*/  LDCU.64 UR6, c[0x4][0x18] ;  /* 0x01000300ff0677ac */ /* 0x000e620008000a00 */
[----:B------:R-:W2:Y:S01]  /*0160*/  LDC.64 R2, c[0x4][R2] ;  /* 0x0100000002027b82 */ /* 0x000ea20000000a00 */
[----:B------:R-:W-:Y:S01]  /*0170*/  IMAD.MOV.U32 R12, RZ, RZ, 0x1 ;  /* 0x00000001ff0c7424 */ /* 0x000fe200078e00ff */
[----:B------:R-:W3:Y:S01]  /*0180*/  LDCU.64 UR8, c[0x4][0x8] ;  /* 0x01000100ff0877ac */ /* 0x000ee20008000a00 */
[----:B0-----:R-:W-:Y:S02]  /*0190*/  IMAD.U32 R4, RZ, RZ, UR4 ;  /* 0x00000004ff047e24 */ /* 0x001fe4000f8e00ff */
[----:B------:R-:W-:Y:S01]  /*01a0*/  IMAD.U32 R5, RZ, RZ, UR5 ;  /* 0x00000005ff057e24 */ /* 0x000fe2000f8e00ff */
[----:B-1----:R-:W-:Y:S01]  /*01b0*/  MOV R6, UR6 ;  /* 0x0000000600067c02 */ /* 0x002fe20008000f00 */
[----:B------:R-:W-:-:S02]  /*01c0*/  IMAD.U32 R7, RZ, RZ, UR7 ;  /* 0x00000007ff077e24 */ /* 0x000fc4000f8e00ff */
[----:B---3--:R-:W-:Y:S01]  /*01d0*/  IMAD.U32 R10, RZ, RZ, UR8 ;  /* 0x00000008ff0a7e24 */ /* 0x008fe2000f8e00ff */
[----:B------:R-:W-:-:S07]  /*01e0*/  MOV R11, UR9 ;  /* 0x00000009000b7c02 */ /* 0x000fce0008000f00 */
[----:B------:R-:W-:-:S07]  /*01f0*/  LEPC R20, `(.L_x_0) ;  /* 0x000000001014794e */ /* 0x000fce0000000000 */
[----:B--2--5:R-:W-:Y:S05]  /*0200*/  CALL.ABS.NOINC R2 ;  /* 0x0000000002007343 */ /* 0x024fea0003c00000 */
.L_x_0:
[----:B------:R-:W-:Y:S02]  /*0210*/  ISETP.GE.U32.AND P0, PT, R18, 0x20, PT ;  /* 0x000000201200780c */ /* 0x000fe40003f06070 */
[----:B------:R-:W-:-:S11]  /*0220*/  LOP3.LUT R0, R19, 0x1f, RZ, 0xc0, !PT ;  /* 0x0000001f13007812 */ /* 0x000fd600078ec0ff */
[----:B------:R-:W-:Y:S05]  /*0230*/  @!P0 BRA `(.L_x_1) ;  /* 0x0000000000148947 */ /* 0x000fea0003800000 */
[----:B------:R-:W-:-:S03]  /*0240*/  UMOV UR4, 0xffffffff ;  /* 0xffffffff00047882 */ /* 0x000fc60000000000 */
[----:B------:R-:W-:Y:S05]  /*0250*/  BRA.DIV UR4, `(.L_x_2) ;  /* 0x00000006043c7947 */ /* 0x000fea000b800000 */
[----:B-----5:R0:W1:Y:S02]  /*0260*/  SHFL.DOWN PT, R14, R16, 0x10, 0x1f ;  /* 0x0a001f00100e7f89 */ /* 0x02006400000e0000 */
.L_x_27:
[----:B01----:R-:W-:Y:S01]  /*0270*/  FADD R16, R16, R14 ;  /* 0x0000000e10107221 */ /* 0x003fe20000000000 */
[----:B------:R-:W-:Y:S06]  /*0280*/  BRA `(.L_x_3) ;  /* 0x0000000000087947 */ /* 0x000fec0003800000 */
.L_x_1:
[----:B------:R-:W-:-:S13]  /*0290*/  ISETP.GE.U32.AND P0, PT, R18, 0x10, PT ;  /* 0x000000101200780c */ /* 0x000fda0003f06070 */
[----:B------:R-:W-:Y:S05]  /*02a0*/  @!P0 BRA `(.L_x_4) ;  /* 0x0000000000148947 */ /* 0x000fea0003800000 */
.L_x_3:
[----:B------:R-:W-:-:S03]  /*02b0*/  UMOV UR4, 0xffffffff ;  /* 0xffffffff00047882 */ /* 0x000fc60000000000 */
[----:B------:R-:W-:Y:S05]  /*02c0*/  BRA.DIV UR4, `(.L_x_5) ;  /* 0x0000000604407947 */ /* 0x000fea000b800000 */
[----:B-----5:R0:W1:Y:S02]  /*02d0*/  SHFL.DOWN PT, R14, R16, 0x8, 0x1f ;  /* 0x09001f00100e7f89 */ /* 0x02006400000e0000 */
.L_x_30:
[----:B01----:R-:W-:Y:S01]  /*02e0*/  FADD R16, R14, R16 ;  /* 0x000000100e107221 */ /* 0x003fe20000000000 */
[----:B------:R-:W-:Y:S06]  /*02f0*/  BRA `(.L_x_6) ;  /* 0x0000000000087947 */ /* 0x000fec0003800000 */
.L_x_4:
[----:B------:R-:W-:-:S13]  /*0300*/  ISETP.GE.U32.AND P0, PT, R18, 0x8, PT ;  /* 0x000000081200780c */ /* 0x000fda0003f06070 */
[----:B------:R-:W-:Y:S05]  /*0310*/  @!P0 BRA `(.L_x_7) ;  /* 0x0000000000148947 */ /* 0x000fea0003800000 */
.L_x_6:
[----:B------:R-:W-:-:S03]  /*0320*/  UMOV UR4, 0xffffffff ;  /* 0xffffffff00047882 */ /* 0x000fc60000000000 */
[----:B------:R-:W-:Y:S05]  /*0330*/  BRA.DIV UR4, `(.L_x_8) ;  /* 0x00000006044c7947 */ /* 0x000fea000b800000 */
[----:B-----5:R0:W1:Y:S02]  /*0340*/  SHFL.DOWN PT, R14, R16, 0x4, 0x1f ;  /* 0x08801f00100e7f89 */ /* 0x02006400000e0000 */
.L_x_33:
[----:B01----:R-:W-:Y:S01]  /*0350*/  FADD R16, R14, R16 ;  /* 0x000000100e107221 */ /* 0x003fe20000000000 */
[----:B------:R-:W-:Y:S06]  /*0360*/  BRA `(.L_x_9) ;  /* 0x0000000000087947 */ /* 0x000fec0003800000 */
.L_x_7:
[----:B------:R-:W-:-:S13]  /*0370*/  ISETP.GE.U32.AND P0, PT, R18, 0x4, PT ;  /* 0x000000041200780c */ /* 0x000fda0003f06070 */
[----:B------:R-:W-:Y:S05]  /*0380*/  @!P0 BRA `(.L_x_10) ;  /* 0x0000000000148947 */ /* 0x000fea0003800000 */
.L_x_9:
[----:B------:R-:W-:-:S03]  /*0390*/  UMOV UR4, 0xffffffff ;  /* 0xffffffff00047882 */ /* 0x000fc60000000000 */
[----:B------:R-:W-:Y:S05]  /*03a0*/  BRA.DIV UR4, `(.L_x_11) ;  /* 0x0000000604587947 */ /* 0x000fea000b800000 */
[----:B-----5:R0:W1:Y:S02]  /*03b0*/  SHFL.DOWN PT, R14, R16, 0x2, 0x1f ;  /* 0x08401f00100e7f89 */ /* 0x02006400000e0000 */
.L_x_36:
[----:B01----:R-:W-:Y:S01]  /*03c0*/  FADD R16, R14, R16 ;  /* 0x000000100e107221 */ /* 0x003fe20000000000 */
[----:B------:R-:W-:Y:S06]  /*03d0*/  BRA `(.L_x_12) ;  /* 0x0000000000087947 */ /* 0x000fec0003800000 */
.L_x_10:
[----:B------:R-:W-:-:S13]  /*03e0*/  ISETP.GE.U32.AND P0, PT, R18, 0x2, PT ;  /* 0x000000021200780c */ /* 0x000fda0003f06070 */
[----:B------:R-:W-:Y:S05]  /*03f0*/  @!P0 BRA `(.L_x_13) ;  /* 0x0000000000108947 */ /* 0x000fea0003800000 */
.L_x_12:
[----:B------:R-:W-:-:S03]  /*0400*/  UMOV UR4, 0xffffffff ;  /* 0xffffffff00047882 */ /* 0x000fc60000000000 */
[----:B------:R-:W-:Y:S05]  /*0410*/  BRA.DIV UR4, `(.L_x_14) ;  /* 0x0000000604647947 */ /* 0x000fea000b800000 */
[----:B-----5:R0:W1:Y:S02]  /*0420*/  SHFL.DOWN PT, R14, R16, 0x1, 0x1f ;  /* 0x08201f00100e7f89 */ /* 0x02006400000e0000 */
.L_x_39:
[----:B01----:R-:W-:-:S07]  /*0430*/  FADD R16, R14, R16 ;  /* 0x000000100e107221 */ /* 0x003fce0000000000 */
.L_x_13:
[----:B------:R-:W-:Y:S01]  /*0440*/  ISETP.NE.AND P0, PT, R0, RZ, PT ;  /* 0x000000ff0000720c */ /* 0x000fe20003f05270 */
[----:B------:R-:W-:Y:S05]  /*0450*/  WARPSYNC.ALL ;  /* 0x0000000000007948 */ /* 0x000fea0003800000 */
[----:B------:R-:W-:Y:S01]  /*0460*/  ISETP.GE.U32.AND P1, PT, R19, R17, PT ;  /* 0x000000111300720c */ /* 0x000fe20003f26070 */
[----:B------:R-:W-:Y:S06]  /*0470*/  BSSY.RECONVERGENT B0, `(.L_x_15) ;  /* 0x0000010000007945 */ /* 0x000fec0003800200 */
[----:B------:R-:W0:Y:S01]  /*0480*/  @!P0 S2R R3, SR_CgaCtaId ;  /* 0x0000000000038919 */ /* 0x000e220000008800 */
[----:B------:R-:W-:-:S05]  /*0490*/  @!P0 MOV R2, 0x400 ;  /* 0x0000040000028802 */ /* 0x000fca0000000f00 */
[----:B------:R-:W1:Y:S01]  /*04a0*/  @!P1 S2R R5, SR_CgaCtaId ;  /* 0x0000000000059919 */ /* 0x000e620000008800 */
[----:B------:R-:W-:Y:S02]  /*04b0*/  @!P1 MOV R4, 0x400 ;  /* 0x0000040000049802 */ /* 0x000fe40000000f00 */
[----:B0-----:R-:W-:-:S04]  /*04c0*/  @!P0 LEA R2, R3, R2, 0x18 ;  /* 0x0000000203028211 */ /* 0x001fc800078ec0ff */
[----:B------:R-:W-:Y:S02]  /*04d0*/  @!P0 LEA.HI R3, R19, R2, RZ, 0x1d ;  /* 0x0000000213038211 */ /* 0x000fe400078fe8ff */
[----:B-1----:R-:W-:-:S03]  /*04e0*/  @!P1 LEA R5, R5, R4, 0x18 ;  /* 0x0000000405059211 */ /* 0x002fc600078ec0ff */
[----:B-----5:R0:W-:Y:S02]  /*04f0*/  @!P0 STS [R3], R16 ;  /* 0x0000001003008388 */ /* 0x0201e40000000800 */
[----:B------:R-:W-:Y:S01]  /*0500*/  @!P1 IMAD R0, R0, 0x4, R5 ;  /* 0x0000000400009824 */ /* 0x000fe200078e0205 */
[----:B------:R-:W-:Y:S06]  /*0510*/  BAR.SYNC.DEFER_BLOCKING 0x0 ;  /* 0x0000000000007b1d */ /* 0x000fec0000010000 */
[----:B------:R0:W1:Y:S01]  /*0520*/  @!P1 LDS R5, [R0] ;  /* 0x0000000000059984 */ /* 0x0000620000000800 */
[----:B------:R-:W-:Y:S05]  /*0530*/  @!P1 BRA `(.L_x_16) ;  /* 0x00000000000c9947 */ /* 0x000fea0003800000 */
[----:B------:R-:W-:-:S13]  /*0540*/  ISETP.GT.U32.AND P0, PT, R19, 0x1f, PT ;  /* 0x0000001f1300780c */ /* 0x000fda0003f04070 */
[----:B------:R-:W-:Y:S05]  /*0550*/  @P0 EXIT ;  /* 0x000000000000094d */ /* 0x000fea0003800000 */
[----:B-1----:R-:W-:-:S07]  /*0560*/  IMAD.MOV.U32 R5, RZ, RZ, RZ ;  /* 0x000000ffff057224 */ /* 0x002fce00078e00ff */
.L_x_16:
[----:B------:R-:W-:Y:S05]  /*0570*/  BSYNC.RECONVERGENT B0 ;  /* 0x0000000000007941 */ /* 0x000fea0003800200 */
.L_x_15:
[----:B------:R-:W-:-:S13]  /*0580*/  ISETP.GE.U32.AND P0, PT, R18, 0x3e1, PT ;  /* 0x000003e11200780c */ /* 0x000fda0003f06070 */
[----:B------:R-:W-:Y:S05]  /*0590*/  @!P0 BRA `(.L_x_17) ;  /* 0x00000000000c8947 */ /* 0x000fea0003800000 */
[----:B01----:R-:W0:Y:S02]  /*05a0*/  SHFL.DOWN PT, R0, R5, 0x10, 0x1f ;  /* 0x0a001f0005007f89 */ /* 0x003e2400000e0000 */
[----:B0-----:R-:W-:Y:S01]  /*05b0*/  FADD R5, R5, R0 ;  /* 0x0000000005057221 */ /* 0x001fe20000000000 */
[----:B------:R-:W-:Y:S06]  /*05c0*/  BRA `(.L_x_18) ;  /* 0x0000000000087947 */ /* 0x000fec0003800000 */
.L_x_17:
[----:B------:R-:W-:-:S13]  /*05d0*/  ISETP.GE.U32.AND P0, PT, R18, 0x1e1, PT ;  /* 0x000001e11200780c */ /* 0x000fda0003f06070 */
[----:B------:R-:W-:Y:S05]  /*05e0*/  @!P0 BRA `(.L_x_19) ;  /* 0x00000000000c8947 */ /* 0x000fea0003800000 */
.L_x_18:
[----:B01----:R-:W0:Y:S02]  /*05f0*/  SHFL.DOWN PT, R0, R5, 0x8, 0x1f ;  /* 0x09001f0005007f89 */ /* 0x003e2400000e0000 */
[----:B0-----:R-:W-:Y:S01]  /*0600*/  FADD R5, R0, R5 ;  /* 0x0000000500057221 */ /* 0x001fe20000000000 */
[----:B------:R-:W-:Y:S06]  /*0610*/  BRA `(.L_x_20) ;  /* 0x0000000000087947 */ /* 0x000fec0003800000 */
.L_x_19:
[----:B------:R-:W-:-:S13]  /*0620*/  ISETP.GE.U32.AND P0, PT, R18, 0xe1, PT ;  /* 0x000000e11200780c */ /* 0x000fda0003f06070 */
[----:B------:R-:W-:Y:S05]  /*0630*/  @!P0 BRA `(.L_x_21) ;  /* 0x00000000000c8947 */ /* 0x000fea0003800000 */
.L_x_20:
[----:B01----:R-:W0:Y:S02]  /*0640*/  SHFL.DOWN PT, R0, R5, 0x4, 0x1f ;  /* 0x08801f0005007f89 */ /* 0x003e2400000e0000 */
[----:B0-----:R-:W-:Y:S01]  /*0650*/  FADD R5, R0, R5 ;  /* 0x0000000500057221 */ /* 0x001fe20000000000 */
[----:B------:R-:W-:Y:S06]  /*0660*/  BRA `(.L_x_22) ;  /* 0x0000000000087947 */ /* 0x000fec0003800000 */
.L_x_21:
[----:B------:R-:W-:-:S13]  /*0670*/  ISETP.GE.U32.AND P0, PT, R18, 0x61, PT ;  /* 0x000000611200780c */ /* 0x000fda0003f06070 */
[----:B------:R-:W-:Y:S05]  /*0680*/  @!P0 BRA `(.L_x_23) ;  /* 0x00000000000c8947 */ /* 0x000fea0003800000 */
.L_x_22:
[----:B01----:R-:W0:Y:S02]  /*0690*/  SHFL.DOWN PT, R0, R5, 0x2, 0x1f ;  /* 0x08401f0005007f89 */ /* 0x003e2400000e0000 */
[----:B0-----:R-:W-:Y:S01]  /*06a0*/  FADD R5, R0, R5 ;  /* 0x0000000500057221 */ /* 0x001fe20000000000 */
[----:B------:R-:W-:Y:S06]  /*06b0*/  BRA `(.L_x_24) ;  /* 0x0000000000087947 */ /* 0x000fec0003800000 */
.L_x_23:
[----:B------:R-:W-:-:S13]  /*06c0*/  ISETP.GE.U32.AND P0, PT, R18, 0x21, PT ;  /* 0x000000211200780c */ /* 0x000fda0003f06070 */
[----:B------:R-:W-:Y:S05]  /*06d0*/  @!P0 BRA `(.L_x_25) ;  /* 0x0000000000088947 */ /* 0x000fea0003800000 */
.L_x_24:
[----:B01----:R-:W0:Y:S02]  /*06e0*/  SHFL.DOWN PT, R0, R5, 0x1, 0x1f ;  /* 0x08201f0005007f89 */ /* 0x003e2400000e0000 */
[----:B0-----:R-:W-:-:S07]  /*06f0*/  FADD R5, R0, R5 ;  /* 0x0000000500057221 */ /* 0x001fce0000000000 */
.L_x_25:
[----:B------:R-:W-:-:S13]  /*0700*/  ISETP.NE.AND P0, PT, R19, RZ, PT ;  /* 0x000000ff1300720c */ /* 0x000fda0003f05270 */
[----:B------:R-:W-:Y:S05]  /*0710*/  @P0 EXIT ;  /* 0x000000000000094d */ /* 0x000fea0003800000 */
[----:B0-----:R-:W1:Y:S02]  /*0720*/  LDC.64 R2, c[0x0][0x388] ;  /* 0x0000e200ff027b82 */ /* 0x001e640000000a00 */
[----:B-1----:R-:W-:Y:S01]  /*0730*/  REDG.E.ADD.F32.FTZ.RN.STRONG.GPU desc[UR36][R2.64], R5 ;  /* 0x00000005020079a6 */ /* 0x002fe2000c12f324 */
[----:B------:R-:W-:Y:S05]  /*0740*/  EXIT ;  /* 0x000000000000794d */ /* 0x000fea0003800000 */
.L_x_2:
[----:B-----5:R-:W-:Y:S01]  /*0750*/  MOV R13, R16 ;  /* 0x00000010000d7202 */ /* 0x020fe20000000f00 */
[----:B------:R-:W-:Y:S01]  /*0760*/  IMAD.MOV.U32 R12, RZ, RZ, 0x10 ;  /* 0x00000010ff0c7424 */ /* 0x000fe200078e00ff */
[----:B------:R-:W-:Y:S01]  /*0770*/  MOV R15, 0xffffffff ;  /* 0xffffffff000f7802 */ /* 0x000fe20000000f00 */
[----:B------:R-:W-:-:S07]  /*0780*/  IMAD.MOV.U32 R11, RZ, RZ, 0x1f ;  /* 0x0000001fff0b7424 */ /* 0x000fce00078e00ff */
[----:B------:R-:W-:Y:S05]  /*0790*/  WARPSYNC.COLLECTIVE R15, `(.L_x_26) ;  /* 0x000000000f087348 */ /* 0x000fea0003c00000 */
[----:B------:R0:W1:Y:S02]  /*07a0*/  SHFL.DOWN P6, R14, R13, R12, R11 ;  /* 0x0800000c0d0e7389 */ /* 0x00006400000c000b */
[----:B01----:R-:W-:Y:S05]  /*07b0*/  ENDCOLLECTIVE ;  /* 0x000000000000791b */ /* 0x003fea0003800000 */
.L_x_26:
[----:B------:R-:W-:Y:S05]  /*07c0*/  BRA `(.L_x_27) ;  /* 0xfffffff800a87947 */ /* 0x000fea000383ffff */
.L_x_5:
[----:B------:R-:W-:Y:S01]  /*07d0*/  HFMA2 R11, -RZ, RZ, 0, 1.847743988037109375e-06 ;  /* 0x0000001fff0b7431 */ /* 0x000fe200000001ff */
[----:B------:R-:W-:Y:S01]  /*07e0*/  BSSY B0, `(.L_x_28) ;  /* 0x0000007000007945 */ /* 0x000fe20003800000 */
[----:B-----5:R-:W-:Y:S02]  /*07f0*/  IMAD.MOV.U32 R13, RZ, RZ, R16 ;  /* 0x000000ffff0d7224 */ /* 0x020fe400078e0010 */
[----:B------:R-:W-:Y:S02]  /*0800*/  IMAD.MOV.U32 R12, RZ, RZ, 0x8 ;  /* 0x00000008ff0c7424 */ /* 0x000fe400078e00ff */
[----:B------:R-:W-:-:S07]  /*0810*/  IMAD.MOV.U32 R15, RZ, RZ, -0x1 ;  /* 0xffffffffff0f7424 */ /* 0x000fce00078e00ff */
[----:B------:R-:W-:Y:S05]  /*0820*/  WARPSYNC.COLLECTIVE R15, `(.L_x_29) ;  /* 0x000000000f087348 */ /* 0x000fea0003c00000 */
[----:B------:R0:W1:Y:S02]  /*0830*/  SHFL.DOWN P6, R14, R13, R12, R11 ;  /* 0x0800000c0d0e7389 */ /* 0x00006400000c000b */
[----:B01----:R-:W-:Y:S05]  /*0840*/  ENDCOLLECTIVE ;  /* 0x000000000000791b */ /* 0x003fea0003800000 */
.L_x_29:
[----:B------:R-:W-:Y:S05]  /*0850*/  BSYNC B0 ;  /* 0x0000000000007941 */ /* 0x000fea0003800000 */
.L_x_28:
[----:B------:R-:W-:Y:S05]  /*0860*/  BRA `(.L_x_30) ;  /* 0xfffffff8009c7947 */ /* 0x000fea000383ffff */
.L_x_8:
[----:B------:R-:W-:Y:S01]  /*0870*/  BSSY B0, `(.L_x_31) ;  /* 0x0000008000007945 */ /* 0x000fe20003800000 */
[----:B-----5:R-:W-:Y:S01]  /*0880*/  IMAD.MOV.U32 R13, RZ, RZ, R16 ;  /* 0x000000ffff0d7224 */ /* 0x020fe200078e0010 */
[----:B------:R-:W-:Y:S01]  /*0890*/  MOV R12, 0x4 ;  /* 0x00000004000c7802 */ /* 0x000fe20000000f00 */
[----:B------:R-:W-:Y:S02]  /*08a0*/  IMAD.MOV.U32 R11, RZ, RZ, 0x1f ;  /* 0x0000001fff0b7424 */ /* 0x000fe400078e00ff */
[----:B------:R-:W-:-:S07]  /*08b0*/  IMAD.MOV.U32 R15, RZ, RZ, -0x1 ;  /* 0xffffffffff0f7424 */ /* 0x000fce00078e00ff */
[----:B------:R-:W-:Y:S05]  /*08c0*/  WARPSYNC.COLLECTIVE R15, `(.L_x_32) ;  /* 0x000000000f087348 */ /* 0x000fea0003c00000 */
[----:B------:R0:W1:Y:S02]  /*08d0*/  SHFL.DOWN P6, R14, R13, R12, R11 ;  /* 0x0800000c0d0e7389 */ /* 0x00006400000c000b */
[----:B01----:R-:W-:Y:S05]  /*08e0*/  ENDCOLLECTIVE ;  /* 0x000000000000791b */ /* 0x003fea0003800000 */
.L_x_32:
[----:B------:R-:W-:Y:S05]  /*08f0*/  BSYNC B0 ;  /* 0x0000000000007941 */ /* 0x000fea0003800000 */
.L_x_31:
[----:B------:R-:W-:Y:S05]  /*0900*/  BRA `(.L_x_33) ;  /* 0xfffffff800907947 */ /* 0x000fea000383ffff */
.L_x_11:
[----:B------:R-:W-:Y:S01]  /*0910*/  BSSY B0, `(.L_x_34) ;  /* 0x0000008000007945 */ /* 0x000fe20003800000 */
[----:B-----5:R-:W-:Y:S01]  /*0920*/  MOV R13, R16 ;  /* 0x00000010000d7202 */ /* 0x020fe20000000f00 */
[----:B------:R-:W-:Y:S01]  /*0930*/  IMAD.MOV.U32 R12, RZ, RZ, 0x2 ;  /* 0x00000002ff0c7424 */ /* 0x000fe200078e00ff */
[----:B------:R-:W-:Y:S01]  /*0940*/  MOV R15, 0xffffffff ;  /* 0xffffffff000f7802 */ /* 0x000fe20000000f00 */
[----:B------:R-:W-:-:S07]  /*0950*/  IMAD.MOV.U32 R11, RZ, RZ, 0x1f ;  /* 0x0000001fff0b7424 */ /* 0x000fce00078e00ff */
[----:B------:R-:W-:Y:S05]  /*0960*/  WARPSYNC.COLLECTIVE R15, `(.L_x_35) ;  /* 0x000000000f087348 */ /* 0x000fea0003c00000 */
[----:B------:R0:W1:Y:S02]  /*0970*/  SHFL.DOWN P6, R14, R13, R12, R11 ;  /* 0x0800000c0d0e7389 */ /* 0x00006400000c000b */
[----:B01----:R-:W-:Y:S05]  /*0980*/  ENDCOLLECTIVE ;  /* 0x000000000000791b */ /* 0x003fea0003800000 */
.L_x_35:
[----:B------:R-:W-:Y:S05]  /*0990*/  BSYNC B0 ;  /* 0x0000000000007941 */ /* 0x000fea0003800000 */
.L_x_34:
[----:B------:R-:W-:Y:S05]  /*09a0*/  BRA `(.L_x_36) ;  /* 0xfffffff800847947 */ /* 0x000fea000383ffff */
.L_x_14:
[----:B------:R-:W-:Y:S01]  /*09b0*/  HFMA2 R12, -RZ, RZ, 0, 5.9604644775390625e-08 ;  /* 0x00000001ff0c7431 */ /* 0x000fe200000001ff */
[----:B------:R-:W-:Y:S01]  /*09c0*/  BSSY B0, `(.L_x_37) ;  /* 0x0000007000007945 */ /* 0x000fe20003800000 */
[----:B-----5:R-:W-:Y:S01]  /*09d0*/  IMAD.MOV.U32 R13, RZ, RZ, R16 ;  /* 0x000000ffff0d7224 */ /* 0x020fe200078e0010 */
[----:B------:R-:W-:Y:S01]  /*09e0*/  MOV R15, 0xffffffff ;  /* 0xffffffff000f7802 */ /* 0x000fe20000000f00 */
[----:B------:R-:W-:-:S07]  /*09f0*/  IMAD.MOV.U32 R11, RZ, RZ, 0x1f ;  /* 0x0000001fff0b7424 */ /* 0x000fce00078e00ff */
[----:B------:R-:W-:Y:S05]  /*0a00*/  WARPSYNC.COLLECTIVE R15, `(.L_x_38) ;  /* 0x000000000f087348 */ /* 0x000fea0003c00000 */
[----:B------:R0:W1:Y:S02]  /*0a10*/  SHFL.DOWN P6, R14, R13, R12, R11 ;  /* 0x0800000c0d0e7389 */ /* 0x00006400000c000b */
[----:B01----:R-:W-:Y:S05]  /*0a20*/  ENDCOLLECTIVE ;  /* 0x000000000000791b */ /* 0x003fea0003800000 */
.L_x_38:
[----:B------:R-:W-:Y:S05]  /*0a30*/  BSYNC B0 ;  /* 0x0000000000007941 */ /* 0x000fea0003800000 */
.L_x_37:
[----:B------:R-:W-:Y:S05]  /*0a40*/  BRA `(.L_x_39) ;  /* 0xfffffff800787947 */ /* 0x000fea000383ffff */
.L_x_40:
[----:B------:R-:W-:-:S00]  /*0a50*/  BRA `(.L_x_40) ;  /* 0xfffffffc00fc7947 */ /* 0x000fc0000383ffff */
[----:B------:R-:W-:-:S00]  /*0a60*/  NOP ;  /* 0x0000000000007918 */ /* 0x000fc00000000000 */
        /* <DEDUP_REMOVED lines=9> */
.L_x_41:


//--------------------- .nv.global.init           --------------------------
	.section	.nv.global.init,"aw",@progbits
.nv.global.init:
	.type		$str$1,@object
	.size		$str$1,($str - $str$1)
$str$1:
        /*0000*/ 	.byte	0x2f, 0x74, 0x6d, 0x70, 0x2f, 0x73, 0x61, 0x73, 0x73, 0x5f, 0x63, 0x75, 0x5f, 0x6d, 0x64, 0x77
        /*0010*/ 	.byte	0x62, 0x74, 0x69, 0x37, 0x7a, 0x2f, 0x6b, 0x2e, 0x63, 0x75, 0x00
	.type		$str,@object
	.size		$str,(__unnamed_1 - $str)
$str:
        /*001b*/ 	.byte	0x28, 0x76, 0x61, 0x6c, 0x69, 0x64, 0x5f, 0x77, 0x61, 0x72, 0x70, 0x73, 0x20, 0x26, 0x20, 0x76
        /*002b*/ 	.byte	0x61, 0x6c, 0x69, 0x64, 0x5f, 0x77, 0x61, 0x72, 0x70, 0x73, 0x20, 0x2d, 0x20, 0x31, 0x29, 0x20
        /*003b*/ 	.byte	0x3d, 0x3d, 0x20, 0x30, 0x00
	.type		__unnamed_1,@object
	.size		__unnamed_1,(.L_0 - __unnamed_1)
__unnamed_1:
        /*0040*/ 	.byte	0x76, 0x6f, 0x69, 0x64, 0x20, 0x73, 0x75, 0x6d, 0x5f, 0x72, 0x65, 0x64, 0x75, 0x63, 0x65, 0x5f
        /*0050*/ 	.byte	0x6b, 0x65, 0x72, 0x6e, 0x65, 0x6c, 0x28, 0x63, 0x6f, 0x6e, 0x73, 0x74, 0x20, 0x66, 0x6c, 0x6f
        /*0060*/ 	.byte	0x61, 0x74, 0x20, 0x2a, 0x2c, 0x20, 0x66, 0x6c, 0x6f, 0x61, 0x74, 0x20, 0x2a, 0x2c, 0x20, 0x69
        /*0070*/ 	.byte	0x6e, 0x74, 0x29, 0x00
.L_0:


//--------------------- .nv.shared._Z17sum_reduce_kernelPKfPfi --------------------------
	.section	.nv.shared._Z17sum_reduce_kernelPKfPfi,"aw",@nobits
	.sectionflags	@""
	.align	4
.nv.shared._Z17sum_reduce_kernelPKfPfi:
	.zero		1152


//--------------------- .nv.shared.reserved.0     --------------------------
	.section	.nv.shared.reserved.0,"aw",@nobits
	.weak		__nv_reservedSMEM_offset_0_alias
	.size		__nv_reservedSMEM_offset_0_alias, 0, 64
	.other		__nv_reservedSMEM_offset_0_alias,@"STO_CUDA_RESERVED_SHARED STV_DEFAULT"
__nv_reservedSMEM_offset_0_alias:
	.zero		0
	.zero		64


//--------------------- .nv.constant0._Z17sum_reduce_kernelPKfPfi --------------------------
	.section	.nv.constant0._Z17sum_reduce_kernelPKfPfi,"a",@progbits
	.sectionflags	@""
	.align	4
.nv.constant0._Z17sum_reduce_kernelPKfPfi:
	.zero		916


//--------------------- SYMBOLS --------------------------

	.type		.nv.reservedSmem.offset0,@object
	.size		.nv.reservedSmem.offset0,0x4
	.type		.nv.reservedSmem.cap,@object
	.size		.nv.reservedSmem.cap,0x4
	.type		__assertfail,@function
